//
// Generated by NVIDIA NVVM Compiler
//
// Compiler Build ID: CL-36424714
// Cuda compilation tools, release 13.0, V13.0.88
// Based on NVVM 20.0.0
//

.version 9.0
.target sm_100
.address_size 64

	// .globl	_Z15helloworld_cudav
.extern .func  (.param .b32 func_retval0) vprintf
(
	.param .b64 vprintf_param_0,
	.param .b64 vprintf_param_1
)
;
.global .align 1 .b8 $str[7] = {72, 101, 108, 108, 111, 10};

.visible .entry _Z15helloworld_cudav()
{
	.reg .b32 	%r<3>;
	.reg .b64 	%rd<3>;

	mov.u64 	%rd1, $str;
	cvta.global.u64 	%rd2, %rd1;
	{ // callseq 0, 0
	.param .b64 param0;
	st.param.b64 	[param0], %rd2;
	.param .b64 param1;
	st.param.b64 	[param1], 0;
	.param .b32 retval0;
	call.uni (retval0), 
	vprintf, 
	(
	param0, 
	param1
	);
	ld.param.b32 	%r1, [retval0];
	} // callseq 0
	ret;

}


// ===== COMPILED SASS (sm_100) =====

	.target	sm_100

	.elftype	@"ET_EXEC"


//--------------------- .note.nv.tkinfo           --------------------------
	.section	.note.nv.tkinfo,"",@"SHT_NOTE"
	.sectionflags	@"SHF_NOTE_NV_TKINFO"
	.tkinfo
        /*0018*/ 	.word	0x00000002
        /*0030*/ 	.string	""
        /*0030*/ 	.string	"ptxas"
        /*0030*/ 	.string	"Cuda compilation tools, release 13.0, V13.0.88"
        /*0030*/ 	.string	"Build cuda_13.0.r13.0/compiler.36424714_0"
        /*0030*/ 	.string	"-arch sm_100 -m 64 "



//--------------------- .note.nv.cuinfo           --------------------------
	.section	.note.nv.cuinfo,"",@"SHT_NOTE"
	.sectionflags	@"SHF_NOTE_NV_CUINFO"
        /*0018*/ 	.short	0x0002
        /*001a*/ 	.short	0x0064
        /*001c*/ 	.short	0x0082
	.zero		2


//--------------------- .nv.info                  --------------------------
	.section	.nv.info,"",@"SHT_CUDA_INFO"
	.align	4


	//----- nvinfo : EIATTR_REGCOUNT
	.align		4
        /*0000*/ 	.byte	0x04, 0x2f
        /*0002*/ 	.short	(.L_2 - .L_1)
	.align		4
.L_1:
        /*0004*/ 	.word	index@(_Z15helloworld_cudav)
        /*0008*/ 	.word	0x00000018


	//----- nvinfo : EIATTR_FRAME_SIZE
	.align		4
.L_2:
        /*000c*/ 	.byte	0x04, 0x11
        /*000e*/ 	.short	(.L_4 - .L_3)
	.align		4
.L_3:
        /*0010*/ 	.word	index@(_Z15helloworld_cudav)
        /*0014*/ 	.word	0x00000000


	//----- nvinfo : EIATTR_MIN_STACK_SIZE
	.align		4
.L_4:
        /*0018*/ 	.byte	0x04, 0x12
        /*001a*/ 	.short	(.L_6 - .L_5)
	.align		4
.L_5:
        /*001c*/ 	.word	index@(_Z15helloworld_cudav)
        /*0020*/ 	.word	0x00000000
.L_6:


//--------------------- .nv.compat                --------------------------
	.section	.nv.compat,"",@"SHT_CUDA_COMPAT_INFO"
	.align	4
        /*0000*/ 	.byte	0x02, 0x09, 0x00, 0x00, 0x02, 0x02, 0x01, 0x00, 0x02, 0x05, 0x05, 0x00, 0x03, 0x07, 0x01, 0x01
        /*0010*/ 	.byte	0x02, 0x03, 0x00, 0x00, 0x02, 0x06, 0x01, 0x00, 0x04, 0x0b, 0x08, 0x00, 0x09, 0x00, 0x00, 0x00
        /*0020*/ 	.byte	0x00, 0x00, 0x00, 0x00


//--------------------- .nv.info._Z15helloworld_cudav --------------------------
	.section	.nv.info._Z15helloworld_cudav,"",@"SHT_CUDA_INFO"
	.sectionflags	@""
	.align	4


	//----- nvinfo : EIATTR_CUDA_API_VERSION
	.align		4
        /*0000*/ 	.byte	0x04, 0x37
        /*0002*/ 	.short	(.L_8 - .L_7)
.L_7:
        /*0004*/ 	.word	0x00000082


	//----- nvinfo : EIATTR_SPARSE_MMA_MASK
	.align		4
.L_8:
        /*0008*/ 	.byte	0x03, 0x50
        /*000a*/ 	.short	0x0000


	//----- nvinfo : EIATTR_MAXREG_COUNT
	.align		4
        /*000c*/ 	.byte	0x03, 0x1b
        /*000e*/ 	.short	0x00ff


	//----- nvinfo : EIATTR_EXTERNS
	.align		4
        /*0010*/ 	.byte	0x04, 0x0f
        /*0012*/ 	.short	(.L_10 - .L_9)


	//   ....[0]....
	.align		4
.L_9:
        /*0014*/ 	.word	index@(vprintf)


	//----- nvinfo : EIATTR_MERCURY_ISA_VERSION
	.align		4
.L_10:
        /*0018*/ 	.byte	0x03, 0x5f
        /*001a*/ 	.short	0x0101


	//----- nvinfo : EIATTR_VRC_CTA_INIT_COUNT
	.align		4
        /*001c*/ 	.byte	0x02, 0x4a
	.zero		1
	.zero		1


	//----- nvinfo : EIATTR_SYSCALL_OFFSETS
	.align		4
        /*0020*/ 	.byte	0x04, 0x46
        /*0022*/ 	.short	(.L_12 - .L_11)


	//   ....[0]....
.L_11:
        /*0024*/ 	.word	0x00000080


	//----- nvinfo : EIATTR_EXIT_INSTR_OFFSETS
	.align		4
.L_12:
        /*0028*/ 	.byte	0x04, 0x1c
        /*002a*/ 	.short	(.L_14 - .L_13)


	//   ....[0]....
.L_13:
        /*002c*/ 	.word	0x00000090


	//----- nvinfo : EIATTR_SW_WAR
	.align		4
.L_14:
        /*0030*/ 	.byte	0x04, 0x36
        /*0032*/ 	.short	(.L_16 - .L_15)
.L_15:
        /*0034*/ 	.word	0x00000008
.L_16:


//--------------------- .nv.callgraph             --------------------------
	.section	.nv.callgraph,"",@"SHT_CUDA_CALLGRAPH"
	.align	4
	.sectionentsize	8
	.align		4
        /*0000*/ 	.word	0x00000000
	.align		4
        /*0004*/ 	.word	0xffffffff
	.align		4
        /*0008*/ 	.word	index@(_Z15helloworld_cudav)
	.align		4
        /*000c*/ 	.word	index@(vprintf)
	.align		4
        /*0010*/ 	.word	0x00000000
	.align		4
        /*0014*/ 	.word	0xfffffffe
	.align		4
        /*0018*/ 	.word	0x00000000
	.align		4
        /*001c*/ 	.word	0xfffffffd
	.align		4
        /*0020*/ 	.word	0x00000000
	.align		4
        /*0024*/ 	.word	0xfffffffc


//--------------------- .nv.constant4             --------------------------
	.section	.nv.constant4,"a",@progbits
	.align	8
	.align		8
.nv.constant4:
        /*0000*/ 	.dword	vprintf
	.align		8
        /*0008*/ 	.dword	$str


//--------------------- .text._Z15helloworld_cudav --------------------------
	.section	.text._Z15helloworld_cudav,"ax",@progbits
	.align	128
        .global         _Z15helloworld_cudav
        .type           _Z15helloworld_cudav,@function
        .size           _Z15helloworld_cudav,(.L_x_2 - _Z15helloworld_cudav)
        .other          _Z15helloworld_cudav,@"STO_CUDA_ENTRY STV_DEFAULT"
_Z15helloworld_cudav:
.text._Z15helloworld_cudav:
[----:B------:R-:W0:Y:S01]  /*0000*/  LDC R1, c[0x0][0x37c] ;  /* 0x0000df00ff017b82 */ /* 0x000e220000000800 */
[----:B------:R-:W-:Y:S01]  /*0010*/  MOV R0, 0x0 ;  /* 0x0000000000007802 */ /* 0x000fe20000000f00 */
[----:B------:R-:W1:Y:S01]  /*0020*/  LDCU.64 UR4, c[0x4][0x8] ;  /* 0x01000100ff0477ac */ /* 0x000e620008000a00 */
[----:B------:R-:W-:-:S05]  /*0030*/  CS2R R6, SRZ ;  /* 0x0000000000067805 */ /* 0x000fca000001ff00 */
[----:B------:R2:W3:Y:S01]  /*0040*/  LDC.64 R2, c[0x4][R0] ;  /* 0x0100000000027b82 */ /* 0x0004e20000000a00 */
[----:B-1----:R-:W-:Y:S02]  /*0050*/  IMAD.U32 R4, RZ, RZ, UR4 ;  /* 0x00000004ff047e24 */ /* 0x002fe4000f8e00ff */
[----:B--2---:R-:W-:-:S07]  /*0060*/  IMAD.U32 R5, RZ, RZ, UR5 ;  /* 0x00000005ff057e24 */ /* 0x004fce000f8e00ff */
[----:B------:R-:W-:-:S07]  /*0070*/  LEPC R20, `(.L_x_0) ;  /* 0x000000001014794e */ /* 0x000fce0000000000 */
[----:B0--3--:R-:W-:Y:S05]  /*0080*/  CALL.ABS.NOINC R2 ;  /* 0x0000000002007343 */ /* 0x009fea0003c00000 */
.L_x_0:
[----:B------:R-:W-:Y:S05]  /*0090*/  EXIT ;  /* 0x000000000000794d */ /* 0x000fea0003800000 */
.L_x_1:
[----:B------:R-:W-:-:S00]  /*00a0*/  BRA `(.L_x_1) ;  /* 0xfffffffc00fc7947 */ /* 0x000fc0000383ffff */
[----:B------:R-:W-:-:S00]  /*00b0*/  NOP ;  /* 0x0000000000007918 */ /* 0x000fc00000000000 */
        /* <DEDUP_REMOVED lines=12> */
.L_x_2:


//--------------------- .nv.global.init           --------------------------
	.section	.nv.global.init,"aw",@progbits
.nv.global.init:
	.type		$str,@object
	.size		$str,(.L_0 - $str)
$str:
        /*0000*/ 	.byte	0x48, 0x65, 0x6c, 0x6c, 0x6f, 0x0a, 0x00
.L_0:


//--------------------- .nv.shared.reserved.0     --------------------------
	.section	.nv.shared.reserved.0,"aw",@nobits
	.weak		__nv_reservedSMEM_offset_0_alias
	.size		__nv_reservedSMEM_offset_0_alias, 0, 64
	.other		__nv_reservedSMEM_offset_0_alias,@"STO_CUDA_RESERVED_SHARED STV_DEFAULT"
__nv_reservedSMEM_offset_0_alias:
	.zero		0
	.zero		64


//--------------------- .nv.constant0._Z15helloworld_cudav --------------------------
	.section	.nv.constant0._Z15helloworld_cudav,"a",@progbits
	.sectionflags	@""
	.align	4
.nv.constant0._Z15helloworld_cudav:
	.zero		896


//--------------------- SYMBOLS --------------------------

	.type		.nv.reservedSmem.offset0,@object
	.size		.nv.reservedSmem.offset0,0x4
	.type		vprintf,@function
